	.headerflags	@"EF_CUDA_TEXMODE_UNIFIED EF_CUDA_64BIT_ADDRESS EF_CUDA_ACCELERATORS EF_CUDA_SM90 EF_CUDA_VIRTUAL_SM(EF_CUDA_SM90)"
	.elftype	@"ET_EXEC"


//--------------------- .nv.info                  --------------------------
	.section	.nv.info,"",@"SHT_CUDA_INFO"
	.align	4


	//----- nvinfo : EIATTR_REGCOUNT
	.align		4
        /*0000*/ 	.byte	0x04, 0x2f
        /*0002*/ 	.short	(.L_3 - .L_2)
	.align		4
.L_2:
        /*0004*/ 	.word	index@(triton_poi_fused__native_batch_norm_legit_no_training_leaky_relu_leaky_relu_backward_1)
        /*0008*/ 	.word	0x00000017


	//----- nvinfo : EIATTR_MIN_STACK_SIZE
	.align		4
.L_3:
        /*000c*/ 	.byte	0x04, 0x12
        /*000e*/ 	.short	(.L_5 - .L_4)
	.align		4
.L_4:
        /*0010*/ 	.word	index@(triton_poi_fused__native_batch_norm_legit_no_training_leaky_relu_leaky_relu_backward_1)
        /*0014*/ 	.word	0x00000000


	//----- nvinfo : EIATTR_FRAME_SIZE
	.align		4
.L_5:
        /*0018*/ 	.byte	0x04, 0x11
        /*001a*/ 	.short	(.L_7 - .L_6)
	.align		4
.L_6:
        /*001c*/ 	.word	index@(triton_poi_fused__native_batch_norm_legit_no_training_leaky_relu_leaky_relu_backward_1)
        /*0020*/ 	.word	0x00000000


	//----- nvinfo : EIATTR_MIN_STACK_SIZE
	.align		4
.L_7:
        /*0024*/ 	.byte	0x04, 0x12
        /*0026*/ 	.short	(.L_9 - .L_8)
	.align		4
.L_8:
        /*0028*/ 	.word	index@(triton_poi_fused__native_batch_norm_legit_no_training_leaky_relu_leaky_relu_backward_1)
        /*002c*/ 	.word	0x00000000
.L_9:


//--------------------- .nv.info.triton_poi_fused__native_batch_norm_legit_no_training_leaky_relu_leaky_relu_backward_1 --------------------------
	.section	.nv.info.triton_poi_fused__native_batch_norm_legit_no_training_leaky_relu_leaky_relu_backward_1,"",@"SHT_CUDA_INFO"
	.sectionflags	@""
	.align	4


	//----- nvinfo : EIATTR_CUDA_API_VERSION
	.align		4
        /*0000*/ 	.byte	0x04, 0x37
        /*0002*/ 	.short	(.L_11 - .L_10)
.L_10:
        /*0004*/ 	.word	0x0000007c


	//----- nvinfo : EIATTR_KPARAM_INFO
	.align		4
.L_11:
        /*0008*/ 	.byte	0x04, 0x17
        /*000a*/ 	.short	(.L_13 - .L_12)
.L_12:
        /*000c*/ 	.word	0x00000000
        /*0010*/ 	.short	0x0007
        /*0012*/ 	.short	0x0038
        /*0014*/ 	.byte	0x00, 0xf0, 0x11, 0x00


	//----- nvinfo : EIATTR_KPARAM_INFO
	.align		4
.L_13:
        /*0018*/ 	.byte	0x04, 0x17
        /*001a*/ 	.short	(.L_15 - .L_14)
.L_14:
        /*001c*/ 	.word	0x00000000
        /*0020*/ 	.short	0x0006
        /*0022*/ 	.short	0x0030
        /*0024*/ 	.byte	0x00, 0xf4, 0x21, 0x00


	//----- nvinfo : EIATTR_KPARAM_INFO
	.align		4
.L_15:
        /*0028*/ 	.byte	0x04, 0x17
        /*002a*/ 	.short	(.L_17 - .L_16)
.L_16:
        /*002c*/ 	.word	0x00000000
        /*0030*/ 	.short	0x0005
        /*0032*/ 	.short	0x0028
        /*0034*/ 	.byte	0x00, 0xf4, 0x21, 0x00


	//----- nvinfo : EIATTR_KPARAM_INFO
	.align		4
.L_17:
        /*0038*/ 	.byte	0x04, 0x17
        /*003a*/ 	.short	(.L_19 - .L_18)
.L_18:
        /*003c*/ 	.word	0x00000000
        /*0040*/ 	.short	0x0004
        /*0042*/ 	.short	0x0020
        /*0044*/ 	.byte	0x00, 0xf4, 0x21, 0x00


	//----- nvinfo : EIATTR_KPARAM_INFO
	.align		4
.L_19:
        /*0048*/ 	.byte	0x04, 0x17
        /*004a*/ 	.short	(.L_21 - .L_20)
.L_20:
        /*004c*/ 	.word	0x00000000
        /*0050*/ 	.short	0x0003
        /*0052*/ 	.short	0x0018
        /*0054*/ 	.byte	0x00, 0xf4, 0x21, 0x00


	//----- nvinfo : EIATTR_KPARAM_INFO
	.align		4
.L_21:
        /*0058*/ 	.byte	0x04, 0x17
        /*005a*/ 	.short	(.L_23 - .L_22)
.L_22:
        /*005c*/ 	.word	0x00000000
        /*0060*/ 	.short	0x0002
        /*0062*/ 	.short	0x0010
        /*0064*/ 	.byte	0x00, 0xf4, 0x21, 0x00


	//----- nvinfo : EIATTR_KPARAM_INFO
	.align		4
.L_23:
        /*0068*/ 	.byte	0x04, 0x17
        /*006a*/ 	.short	(.L_25 - .L_24)
.L_24:
        /*006c*/ 	.word	0x00000000
        /*0070*/ 	.short	0x0001
        /*0072*/ 	.short	0x0008
        /*0074*/ 	.byte	0x00, 0xf4, 0x21, 0x00


	//----- nvinfo : EIATTR_KPARAM_INFO
	.align		4
.L_25:
        /*0078*/ 	.byte	0x04, 0x17
        /*007a*/ 	.short	(.L_27 - .L_26)
.L_26:
        /*007c*/ 	.word	0x00000000
        /*0080*/ 	.short	0x0000
        /*0082*/ 	.short	0x0000
        /*0084*/ 	.byte	0x00, 0xf4, 0x21, 0x00


	//----- nvinfo : EIATTR_SPARSE_MMA_MASK
	.align		4
.L_27:
        /*0088*/ 	.byte	0x03, 0x50
        /*008a*/ 	.short	0x0000


	//----- nvinfo : EIATTR_MAXREG_COUNT
	.align		4
        /*008c*/ 	.byte	0x03, 0x1b
        /*008e*/ 	.short	0x00ff


	//----- nvinfo : EIATTR_EXIT_INSTR_OFFSETS
	.align		4
        /*0090*/ 	.byte	0x04, 0x1c
        /*0092*/ 	.short	(.L_29 - .L_28)


	//   ....[0]....
.L_28:
        /*0094*/ 	.word	0x00000530


	//   ....[1]....
        /*0098*/ 	.word	0x00000550


	//----- nvinfo : EIATTR_REQNTID
	.align		4
.L_29:
        /*009c*/ 	.byte	0x04, 0x10
        /*009e*/ 	.short	(.L_31 - .L_30)
.L_30:
        /*00a0*/ 	.word	0x00000020
        /*00a4*/ 	.word	0x00000001
        /*00a8*/ 	.word	0x00000001


	//----- nvinfo : EIATTR_CBANK_PARAM_SIZE
	.align		4
.L_31:
        /*00ac*/ 	.byte	0x03, 0x19
        /*00ae*/ 	.short	0x003c


	//----- nvinfo : EIATTR_PARAM_CBANK
	.align		4
        /*00b0*/ 	.byte	0x04, 0x0a
        /*00b2*/ 	.short	(.L_33 - .L_32)
	.align		4
.L_32:
        /*00b4*/ 	.word	index@(.nv.constant0.triton_poi_fused__native_batch_norm_legit_no_training_leaky_relu_leaky_relu_backward_1)
        /*00b8*/ 	.short	0x0210
        /*00ba*/ 	.short	0x003c


	//----- nvinfo : EIATTR_SW_WAR
	.align		4
.L_33:
        /*00bc*/ 	.byte	0x04, 0x36
        /*00be*/ 	.short	(.L_35 - .L_34)
.L_34:
        /*00c0*/ 	.word	0x00000008
.L_35:


//--------------------- .nv.callgraph             --------------------------
	.section	.nv.callgraph,"",@"SHT_CUDA_CALLGRAPH"
	.align	4
	.sectionentsize	8
	.align		4
        /*0000*/ 	.word	0x00000000
	.align		4
        /*0004*/ 	.word	0xffffffff
	.align		4
        /*0008*/ 	.word	0x00000000
	.align		4
        /*000c*/ 	.word	0xfffffffe
	.align		4
        /*0010*/ 	.word	0x00000000
	.align		4
        /*0014*/ 	.word	0xfffffffd
	.align		4
        /*0018*/ 	.word	0x00000000
	.align		4
        /*001c*/ 	.word	0xfffffffc


//--------------------- .nv.constant4             --------------------------
	.section	.nv.constant4,"a",@progbits
	.align	8
	.align		8
.nv.constant4:
        /*0000*/ 	.dword	_$_str
	.align		8
        /*0008*/ 	.dword	_$_str_$_2


//--------------------- .text.triton_poi_fused__native_batch_norm_legit_no_training_leaky_relu_leaky_relu_backward_1 --------------------------
	.section	.text.triton_poi_fused__native_batch_norm_legit_no_training_leaky_relu_leaky_relu_backward_1,"ax",@progbits
	.align	128
        .global         triton_poi_fused__native_batch_norm_legit_no_training_leaky_relu_leaky_relu_backward_1
        .type           triton_poi_fused__native_batch_norm_legit_no_training_leaky_relu_leaky_relu_backward_1,@function
        .size           triton_poi_fused__native_batch_norm_legit_no_training_leaky_relu_leaky_relu_backward_1,(.L_x_1 - triton_poi_fused__native_batch_norm_legit_no_training_leaky_relu_leaky_relu_backward_1)
        .other          triton_poi_fused__native_batch_norm_legit_no_training_leaky_relu_leaky_relu_backward_1,@"STO_CUDA_ENTRY STV_DEFAULT"
triton_poi_fused__native_batch_norm_legit_no_training_leaky_relu_leaky_relu_backward_1:
.text.triton_poi_fused__native_batch_norm_legit_no_training_leaky_relu_leaky_relu_backward_1:
[----:B------:R-:W0:Y:S01]  /*0000*/  LDC R1, c[0x0][0x28] ;  /* 0x00000a00ff017b82 */ /* 0x000e220000000800 */
[----:B------:R-:W1:Y:S07]  /*0010*/  S2R R0, SR_TID.X ;  /* 0x0000000000007919 */ /* 0x000e6e0000002100 */
[----:B------:R-:W2:Y:S01]  /*0020*/  LDC.64 R8, c[0x0][0x228] ;  /* 0x00008a00ff087b82 */ /* 0x000ea20000000a00 */
[----:B------:R-:W-:Y:S01]  /*0030*/  HFMA2.MMA R18, -RZ, RZ, 0, 0 ;  /* 0x00000000ff127435 */ /* 0x000fe200000001ff */
[----:B------:R-:W-:Y:S01]  /*0040*/  CS2R R16, SRZ ;  /* 0x0000000000107805 */ /* 0x000fe2000001ff00 */
[----:B------:R-:W3:Y:S01]  /*0050*/  S2R R5, SR_CTAID.X ;  /* 0x0000000000057919 */ /* 0x000ee20000002500 */
[----:B------:R-:W-:-:S04]  /*0060*/  ULDC.64 UR4, c[0x0][0x208] ;  /* 0x0000820000047ab9 */ /* 0x000fc80000000a00 */
[----:B------:R-:W4:Y:S08]  /*0070*/  LDC.64 R6, c[0x0][0x220] ;  /* 0x00008800ff067b82 */ /* 0x000f300000000a00 */
[----:B------:R-:W5:Y:S08]  /*0080*/  LDC.64 R10, c[0x0][0x230] ;  /* 0x00008c00ff0a7b82 */ /* 0x000f700000000a00 */
[----:B------:R-:W4:Y:S01]  /*0090*/  LDC.64 R12, c[0x0][0x238] ;  /* 0x00008e00ff0c7b82 */ /* 0x000f220000000a00 */
[----:B------:R-:W-:Y:S01]  /*00a0*/  IMAD.MOV.U32 R14, RZ, RZ, RZ ;  /* 0x000000ffff0e7224 */ /* 0x000fe200078e00ff */
[----:B------:R-:W-:Y:S01]  /*00b0*/  MOV R20, RZ ;  /* 0x000000ff00147202 */ /* 0x000fe20000000f00 */
[----:B------:R-:W-:Y:S01]  /*00c0*/  ULDC.64 UR6, c[0x0][0x240] ;  /* 0x0000900000067ab9 */ /* 0x000fe20000000a00 */
[----:B-1----:R-:W-:Y:S01]  /*00d0*/  IMAD.SHL.U32 R0, R0, 0x2, RZ ;  /* 0x0000000200007824 */ /* 0x002fe200078e00ff */
[----:B---3--:R-:W-:-:S04]  /*00e0*/  SHF.R.S32.HI R3, RZ, 0x19, R5 ;  /* 0x00000019ff037819 */ /* 0x008fc80000011405 */
[----:B------:R-:W-:Y:S02]  /*00f0*/  LOP3.LUT R0, R0, 0x3e, RZ, 0xc0, !PT ;  /* 0x0000003e00007812 */ /* 0x000fe400078ec0ff */
[----:B------:R-:W-:Y:S02]  /*0100*/  SGXT R3, R3, 0x1 ;  /* 0x000000010303781a */ /* 0x000fe40000000200 */
[----:B------:R-:W-:Y:S02]  /*0110*/  LEA R0, R5, R0, 0x6 ;  /* 0x0000000005007211 */ /* 0x000fe400078e30ff */
[----:B------:R-:W1:Y:S02]  /*0120*/  LDC.64 R4, c[0x0][0x218] ;  /* 0x00008600ff047b82 */ /* 0x000e640000000a00 */
[----:B------:R-:W-:Y:S02]  /*0130*/  LEA.HI R3, R3, R0, RZ, 0x2 ;  /* 0x0000000003037211 */ /* 0x000fe400078f10ff */
[----:B------:R-:W-:-:S02]  /*0140*/  ISETP.GE.AND P0, PT, R0, 0x40, PT ;  /* 0x000000400000780c */ /* 0x000fc40003f06270 */
[----:B------:R-:W-:-:S04]  /*0150*/  SHF.R.S32.HI R3, RZ, 0x2, R3 ;  /* 0x00000002ff037819 */ /* 0x000fc80000011403 */
[----:B------:R-:W-:-:S04]  /*0160*/  LEA.HI R2, R3, R3, RZ, 0x2 ;  /* 0x0000000303027211 */ /* 0x000fc800078f10ff */
[----:B------:R-:W-:-:S05]  /*0170*/  LOP3.LUT R2, R2, 0xfffffffc, RZ, 0xc0, !PT ;  /* 0xfffffffc02027812 */ /* 0x000fca00078ec0ff */
[----:B------:R-:W-:-:S04]  /*0180*/  IMAD.IADD R15, R3, 0x1, -R2 ;  /* 0x00000001030f7824 */ /* 0x000fc800078e0a02 */
[----:B--2---:R-:W-:-:S05]  /*0190*/  IMAD.WIDE R8, R15, 0x4, R8 ;  /* 0x000000040f087825 */ /* 0x004fca00078e0208 */
[----:B------:R-:W2:Y:S04]  /*01a0*/  @!P0 LDG.E.EL R18, desc[UR4][R8.64] ;  /* 0x0000000408128981 */ /* 0x000ea8000c2e1900 */
[----:B------:R5:W3:Y:S01]  /*01b0*/  @!P0 LDG.E.EL R16, desc[UR4][R8.64] ;  /* 0x0000000408108981 */ /* 0x000ae2000c2e1900 */
[----:B------:R-:W-:Y:S01]  /*01c0*/  CS2R R2, SRZ ;  /* 0x0000000000027805 */ /* 0x000fe2000001ff00 */
[----:B----4-:R-:W-:-:S04]  /*01d0*/  IMAD.WIDE R6, R15, 0x4, R6 ;  /* 0x000000040f067825 */ /* 0x010fc800078e0206 */
[----:B-1----:R-:W-:Y:S01]  /*01e0*/  IMAD.WIDE R4, R0, 0x4, R4 ;  /* 0x0000000400047825 */ /* 0x002fe200078e0204 */
[----:B------:R-:W4:Y:S03]  /*01f0*/  @!P0 LDG.E.EL R14, desc[UR4][R6.64] ;  /* 0x00000004060e8981 */ /* 0x000f26000c2e1900 */
[C---:B-----5:R-:W-:Y:S01]  /*0200*/  IMAD.WIDE R8, R15.reuse, 0x4, R10 ;  /* 0x000000040f087825 */ /* 0x060fe200078e020a */
[----:B------:R-:W4:Y:S03]  /*0210*/  @!P0 LDG.E.64 R2, desc[UR4][R4.64] ;  /* 0x0000000404028981 */ /* 0x000f26000c1e1b00 */
[----:B0-----:R-:W-:Y:S01]  /*0220*/  IMAD.WIDE R10, R15, 0x4, R12 ;  /* 0x000000040f0a7825 */ /* 0x001fe200078e020c */
[----:B------:R0:W5:Y:S01]  /*0230*/  @!P0 LDG.E.EL R17, desc[UR4][R6.64] ;  /* 0x0000000406118981 */ /* 0x000162000c2e1900 */
[----:B------:R-:W-:-:S02]  /*0240*/  CS2R R12, SRZ ;  /* 0x00000000000c7805 */ /* 0x000fc4000001ff00 */
[----:B------:R-:W-:Y:S01]  /*0250*/  IMAD.MOV.U32 R15, RZ, RZ, RZ ;  /* 0x000000ffff0f7224 */ /* 0x000fe200078e00ff */
[----:B------:R-:W4:Y:S04]  /*0260*/  @!P0 LDG.E.EL R20, desc[UR4][R10.64] ;  /* 0x000000040a148981 */ /* 0x000f28000c2e1900 */
[----:B------:R-:W4:Y:S04]  /*0270*/  @!P0 LDG.E.EL R13, desc[UR4][R8.64] ;  /* 0x00000004080d8981 */ /* 0x000f28000c2e1900 */
[----:B------:R-:W4:Y:S04]  /*0280*/  @!P0 LDG.E.EL R12, desc[UR4][R8.64] ;  /* 0x00000004080c8981 */ /* 0x000f28000c2e1900 */
[----:B------:R-:W4:Y:S01]  /*0290*/  @!P0 LDG.E.EL R15, desc[UR4][R10.64] ;  /* 0x000000040a0f8981 */ /* 0x000f22000c2e1900 */
[----:B0-----:R-:W-:Y:S01]  /*02a0*/  HFMA2.MMA R7, -RZ, RZ, 1.625, 0 ;  /* 0x3e800000ff077435 */ /* 0x001fe200000001ff */
[----:B--2---:R-:W-:Y:S01]  /*02b0*/  FADD R18, R18, 9.9999997473787516356e-06 ;  /* 0x3727c5ac12127421 */ /* 0x004fe20000000000 */
[----:B---3--:R-:W-:-:S03]  /*02c0*/  FADD R16, R16, 9.9999997473787516356e-06 ;  /* 0x3727c5ac10107421 */ /* 0x008fc60000000000 */
[----:B------:R-:W0:Y:S08]  /*02d0*/  MUFU.SQRT R5, R18 ;  /* 0x0000001200057308 */ /* 0x000e300000002000 */
[----:B------:R-:W1:Y:S01]  /*02e0*/  MUFU.SQRT R4, R16 ;  /* 0x0000001000047308 */ /* 0x000e620000002000 */
[C---:B0-----:R-:W-:Y:S02]  /*02f0*/  FSETP.GT.AND P2, PT, R5.reuse, 8.50705917302346158658e+37, PT ;  /* 0x7e8000000500780b */ /* 0x041fe40003f44000 */
[----:B------:R-:W-:-:S02]  /*0300*/  FSETP.GEU.AND P4, PT, R5, 1.175494350822287508e-38, PT ;  /* 0x008000000500780b */ /* 0x000fc40003f8e000 */
[C---:B-1----:R-:W-:Y:S02]  /*0310*/  FSETP.GT.AND P1, PT, R4.reuse, 8.50705917302346158658e+37, PT ;  /* 0x7e8000000400780b */ /* 0x042fe40003f24000 */
[----:B------:R-:W-:-:S07]  /*0320*/  FSETP.GEU.AND P3, PT, R4, 1.175494350822287508e-38, PT ;  /* 0x008000000400780b */ /* 0x000fce0003f6e000 */
[----:B------:R-:W-:-:S04]  /*0330*/  @P2 FMUL R5, R5, 0.25 ;  /* 0x3e80000005052820 */ /* 0x000fc80000400000 */
[----:B------:R-:W-:Y:S01]  /*0340*/  @!P4 FMUL R5, R5, 16777216 ;  /* 0x4b8000000505c820 */ /* 0x000fe20000400000 */
[----:B------:R-:W-:-:S04]  /*0350*/  @P1 FMUL R4, R4, 0.25 ;  /* 0x3e80000004041820 */ /* 0x000fc80000400000 */
[----:B------:R-:W-:Y:S01]  /*0360*/  @!P3 FMUL R4, R4, 16777216 ;  /* 0x4b8000000404b820 */ /* 0x000fe20000400000 */
[----:B------:R-:W0:Y:S01]  /*0370*/  MUFU.RCP R5, R5 ;  /* 0x0000000500057308 */ /* 0x000e220000001000 */
[----:B------:R-:W-:-:S07]  /*0380*/  FSEL R6, R7, 1, P2 ;  /* 0x3f80000007067808 */ /* 0x000fce0001000000 */
[----:B------:R-:W1:Y:S01]  /*0390*/  MUFU.RCP R4, R4 ;  /* 0x0000000400047308 */ /* 0x000e620000001000 */
[----:B------:R-:W-:Y:S01]  /*03a0*/  FSEL R7, R7, 1, P1 ;  /* 0x3f80000007077808 */ /* 0x000fe20000800000 */
[----:B------:R-:W-:Y:S01]  /*03b0*/  @!P4 FMUL R6, R6, 16777216 ;  /* 0x4b8000000606c820 */ /* 0x000fe20000400000 */
[----:B----4-:R-:W-:-:S03]  /*03c0*/  FADD R3, -R14, R3 ;  /* 0x000000030e037221 */ /* 0x010fc60000000100 */
[----:B------:R-:W-:Y:S01]  /*03d0*/  @!P3 FMUL R7, R7, 16777216 ;  /* 0x4b8000000707b820 */ /* 0x000fe20000400000 */
[----:B0-----:R-:W-:Y:S01]  /*03e0*/  FMUL R6, R5, R6 ;  /* 0x0000000605067220 */ /* 0x001fe20000400000 */
[----:B-----5:R-:W-:-:S03]  /*03f0*/  FADD R2, -R17, R2 ;  /* 0x0000000211027221 */ /* 0x020fc60000000100 */
[----:B------:R-:W-:Y:S01]  /*0400*/  FMUL R3, R6, R3 ;  /* 0x0000000306037220 */ /* 0x000fe20000400000 */
[----:B-1----:R-:W-:-:S03]  /*0410*/  FMUL R7, R4, R7 ;  /* 0x0000000704077220 */ /* 0x002fc60000400000 */
[----:B------:R-:W-:Y:S01]  /*0420*/  FFMA R13, R3, R13, R20 ;  /* 0x0000000d030d7223 */ /* 0x000fe20000000014 */
[----:B------:R-:W-:Y:S02]  /*0430*/  FMUL R6, R7, R2 ;  /* 0x0000000207067220 */ /* 0x000fe40000400000 */
[----:B------:R-:W0:Y:S02]  /*0440*/  LDC.64 R2, c[0x0][0x210] ;  /* 0x00008400ff027b82 */ /* 0x000e240000000a00 */
[----:B------:R-:W-:Y:S01]  /*0450*/  FFMA R12, R6, R12, R15 ;  /* 0x0000000c060c7223 */ /* 0x000fe2000000000f */
[----:B------:R-:W-:-:S04]  /*0460*/  FSETP.GT.AND P1, PT, R13, RZ, PT ;  /* 0x000000ff0d00720b */ /* 0x000fc80003f24000 */
[----:B------:R-:W-:-:S09]  /*0470*/  FSETP.GT.AND P2, PT, R12, RZ, PT ;  /* 0x000000ff0c00720b */ /* 0x000fd20003f44000 */
[----:B------:R-:W-:-:S04]  /*0480*/  @!P1 FMUL R13, R13, 0.10000000149011611938 ;  /* 0x3dcccccd0d0d9820 */ /* 0x000fc80000400000 */
[----:B------:R-:W-:Y:S01]  /*0490*/  @!P2 FMUL R12, R12, 0.10000000149011611938 ;  /* 0x3dcccccd0c0ca820 */ /* 0x000fe20000400000 */
[----:B------:R-:W-:Y:S02]  /*04a0*/  FSETP.GT.AND P2, PT, R13, RZ, PT ;  /* 0x000000ff0d00720b */ /* 0x000fe40003f44000 */
[----:B------:R-:W-:Y:S01]  /*04b0*/  IADD3 R4, P1, R0, UR6, RZ ;  /* 0x0000000600047c10 */ /* 0x000fe2000ff3e0ff */
[----:B0-----:R-:W-:Y:S01]  /*04c0*/  IMAD.WIDE R2, R0, 0x4, R2 ;  /* 0x0000000400027825 */ /* 0x001fe200078e0202 */
[----:B------:R-:W-:Y:S02]  /*04d0*/  FSETP.GT.AND P3, PT, R12, RZ, PT ;  /* 0x000000ff0c00720b */ /* 0x000fe40003f64000 */
[----:B------:R-:W-:Y:S02]  /*04e0*/  SEL R7, RZ, 0x100, !P2 ;  /* 0x00000100ff077807 */ /* 0x000fe40005000000 */
[----:B------:R-:W-:Y:S01]  /*04f0*/  SEL R6, RZ, 0x1, !P3 ;  /* 0x00000001ff067807 */ /* 0x000fe20005800000 */
[----:B------:R0:W-:Y:S01]  /*0500*/  @!P0 STG.E.64 desc[UR4][R2.64], R12 ;  /* 0x0000000c02008986 */ /* 0x0001e2000c101b04 */
[----:B------:R-:W-:-:S03]  /*0510*/  LEA.HI.X.SX32 R5, R0, UR7, 0x1, P1 ;  /* 0x0000000700057c11 */ /* 0x000fc600088f0eff */
[----:B------:R-:W-:Y:S01]  /*0520*/  IMAD.IADD R7, R6, 0x1, R7 ;  /* 0x0000000106077824 */ /* 0x000fe200078e0207 */
[----:B0-----:R-:W-:Y:S06]  /*0530*/  @P0 EXIT ;  /* 0x000000000000094d */ /* 0x001fec0003800000 */
[----:B------:R-:W-:Y:S01]  /*0540*/  STG.E.U16 desc[UR4][R4.64], R7 ;  /* 0x0000000704007986 */ /* 0x000fe2000c101504 */
[----:B------:R-:W-:Y:S05]  /*0550*/  EXIT ;  /* 0x000000000000794d */ /* 0x000fea0003800000 */
.L_x_0:
[----:B------:R-:W-:-:S00]  /*0560*/  BRA `(.L_x_0) ;  /* 0xfffffffc00fc7947 */ /* 0x000fc0000383ffff */
[----:B------:R-:W-:-:S00]  /*0570*/  NOP ;  /* 0x0000000000007918 */ /* 0x000fc00000000000 */
        /* <DEDUP_REMOVED lines=8> */
.L_x_1:


//--------------------- .nv.global.init           --------------------------
	.section	.nv.global.init,"aw",@progbits
.nv.global.init:
	.type		_$_str,@object
	.size		_$_str,(_$_str_$_2 - _$_str)
_$_str:
        /*0000*/ 	.byte	0x5f, 0x5f, 0x43, 0x55, 0x44, 0x41, 0x5f, 0x46, 0x54, 0x5a, 0x00
	.type		_$_str_$_2,@object
	.size		_$_str_$_2,(.L_1 - _$_str_$_2)
_$_str_$_2:
        /*000b*/ 	.byte	0x5f, 0x5f, 0x43, 0x55, 0x44, 0x41, 0x5f, 0x50, 0x52, 0x45, 0x43, 0x5f, 0x53, 0x51, 0x52, 0x54
        /*001b*/ 	.byte	0x00
.L_1:


//--------------------- .nv.constant0.triton_poi_fused__native_batch_norm_legit_no_training_leaky_relu_leaky_relu_backward_1 --------------------------
	.section	.nv.constant0.triton_poi_fused__native_batch_norm_legit_no_training_leaky_relu_leaky_relu_backward_1,"a",@progbits
	.sectionflags	@""
	.align	4
.nv.constant0.triton_poi_fused__native_batch_norm_legit_no_training_leaky_relu_leaky_relu_backward_1:
	.zero		588
